	.headerflags	@"EF_CUDA_TEXMODE_UNIFIED EF_CUDA_64BIT_ADDRESS EF_CUDA_ACCELERATORS EF_CUDA_SM90 EF_CUDA_VIRTUAL_SM(EF_CUDA_SM90)"
	.elftype	@"ET_EXEC"


//--------------------- .nv.info                  --------------------------
	.section	.nv.info,"",@"SHT_CUDA_INFO"
	.align	4


	//----- nvinfo : EIATTR_REGCOUNT
	.align		4
        /*0000*/ 	.byte	0x04, 0x2f
        /*0002*/ 	.short	(.L_3 - .L_2)
	.align		4
.L_2:
        /*0004*/ 	.word	index@(triton_poi_fused__native_batch_norm_legit_no_training_hardtanh_8)
        /*0008*/ 	.word	0x00000010


	//----- nvinfo : EIATTR_MIN_STACK_SIZE
	.align		4
.L_3:
        /*000c*/ 	.byte	0x04, 0x12
        /*000e*/ 	.short	(.L_5 - .L_4)
	.align		4
.L_4:
        /*0010*/ 	.word	index@(triton_poi_fused__native_batch_norm_legit_no_training_hardtanh_8)
        /*0014*/ 	.word	0x00000000


	//----- nvinfo : EIATTR_FRAME_SIZE
	.align		4
.L_5:
        /*0018*/ 	.byte	0x04, 0x11
        /*001a*/ 	.short	(.L_7 - .L_6)
	.align		4
.L_6:
        /*001c*/ 	.word	index@(triton_poi_fused__native_batch_norm_legit_no_training_hardtanh_8)
        /*0020*/ 	.word	0x00000000


	//----- nvinfo : EIATTR_MIN_STACK_SIZE
	.align		4
.L_7:
        /*0024*/ 	.byte	0x04, 0x12
        /*0026*/ 	.short	(.L_9 - .L_8)
	.align		4
.L_8:
        /*0028*/ 	.word	index@(triton_poi_fused__native_batch_norm_legit_no_training_hardtanh_8)
        /*002c*/ 	.word	0x00000000
.L_9:


//--------------------- .nv.info.triton_poi_fused__native_batch_norm_legit_no_training_hardtanh_8 --------------------------
	.section	.nv.info.triton_poi_fused__native_batch_norm_legit_no_training_hardtanh_8,"",@"SHT_CUDA_INFO"
	.sectionflags	@""
	.align	4


	//----- nvinfo : EIATTR_CUDA_API_VERSION
	.align		4
        /*0000*/ 	.byte	0x04, 0x37
        /*0002*/ 	.short	(.L_11 - .L_10)
.L_10:
        /*0004*/ 	.word	0x0000007c


	//----- nvinfo : EIATTR_KPARAM_INFO
	.align		4
.L_11:
        /*0008*/ 	.byte	0x04, 0x17
        /*000a*/ 	.short	(.L_13 - .L_12)
.L_12:
        /*000c*/ 	.word	0x00000000
        /*0010*/ 	.short	0x0006
        /*0012*/ 	.short	0x0030
        /*0014*/ 	.byte	0x00, 0xf0, 0x11, 0x00


	//----- nvinfo : EIATTR_KPARAM_INFO
	.align		4
.L_13:
        /*0018*/ 	.byte	0x04, 0x17
        /*001a*/ 	.short	(.L_15 - .L_14)
.L_14:
        /*001c*/ 	.word	0x00000000
        /*0020*/ 	.short	0x0005
        /*0022*/ 	.short	0x0028
        /*0024*/ 	.byte	0x00, 0xf4, 0x21, 0x00


	//----- nvinfo : EIATTR_KPARAM_INFO
	.align		4
.L_15:
        /*0028*/ 	.byte	0x04, 0x17
        /*002a*/ 	.short	(.L_17 - .L_16)
.L_16:
        /*002c*/ 	.word	0x00000000
        /*0030*/ 	.short	0x0004
        /*0032*/ 	.short	0x0020
        /*0034*/ 	.byte	0x00, 0xf4, 0x21, 0x00


	//----- nvinfo : EIATTR_KPARAM_INFO
	.align		4
.L_17:
        /*0038*/ 	.byte	0x04, 0x17
        /*003a*/ 	.short	(.L_19 - .L_18)
.L_18:
        /*003c*/ 	.word	0x00000000
        /*0040*/ 	.short	0x0003
        /*0042*/ 	.short	0x0018
        /*0044*/ 	.byte	0x00, 0xf4, 0x21, 0x00


	//----- nvinfo : EIATTR_KPARAM_INFO
	.align		4
.L_19:
        /*0048*/ 	.byte	0x04, 0x17
        /*004a*/ 	.short	(.L_21 - .L_20)
.L_20:
        /*004c*/ 	.word	0x00000000
        /*0050*/ 	.short	0x0002
        /*0052*/ 	.short	0x0010
        /*0054*/ 	.byte	0x00, 0xf4, 0x21, 0x00


	//----- nvinfo : EIATTR_KPARAM_INFO
	.align		4
.L_21:
        /*0058*/ 	.byte	0x04, 0x17
        /*005a*/ 	.short	(.L_23 - .L_22)
.L_22:
        /*005c*/ 	.word	0x00000000
        /*0060*/ 	.short	0x0001
        /*0062*/ 	.short	0x0008
        /*0064*/ 	.byte	0x00, 0xf4, 0x21, 0x00


	//----- nvinfo : EIATTR_KPARAM_INFO
	.align		4
.L_23:
        /*0068*/ 	.byte	0x04, 0x17
        /*006a*/ 	.short	(.L_25 - .L_24)
.L_24:
        /*006c*/ 	.word	0x00000000
        /*0070*/ 	.short	0x0000
        /*0072*/ 	.short	0x0000
        /*0074*/ 	.byte	0x00, 0xf4, 0x21, 0x00


	//----- nvinfo : EIATTR_SPARSE_MMA_MASK
	.align		4
.L_25:
        /*0078*/ 	.byte	0x03, 0x50
        /*007a*/ 	.short	0x0000


	//----- nvinfo : EIATTR_MAXREG_COUNT
	.align		4
        /*007c*/ 	.byte	0x03, 0x1b
        /*007e*/ 	.short	0x00ff


	//----- nvinfo : EIATTR_EXIT_INSTR_OFFSETS
	.align		4
        /*0080*/ 	.byte	0x04, 0x1c
        /*0082*/ 	.short	(.L_27 - .L_26)


	//   ....[0]....
.L_26:
        /*0084*/ 	.word	0x00000430


	//----- nvinfo : EIATTR_REQNTID
	.align		4
.L_27:
        /*0088*/ 	.byte	0x04, 0x10
        /*008a*/ 	.short	(.L_29 - .L_28)
.L_28:
        /*008c*/ 	.word	0x00000080
        /*0090*/ 	.word	0x00000001
        /*0094*/ 	.word	0x00000001


	//----- nvinfo : EIATTR_CBANK_PARAM_SIZE
	.align		4
.L_29:
        /*0098*/ 	.byte	0x03, 0x19
        /*009a*/ 	.short	0x0034


	//----- nvinfo : EIATTR_PARAM_CBANK
	.align		4
        /*009c*/ 	.byte	0x04, 0x0a
        /*009e*/ 	.short	(.L_31 - .L_30)
	.align		4
.L_30:
        /*00a0*/ 	.word	index@(.nv.constant0.triton_poi_fused__native_batch_norm_legit_no_training_hardtanh_8)
        /*00a4*/ 	.short	0x0210
        /*00a6*/ 	.short	0x0034


	//----- nvinfo : EIATTR_SW_WAR
	.align		4
.L_31:
        /*00a8*/ 	.byte	0x04, 0x36
        /*00aa*/ 	.short	(.L_33 - .L_32)
.L_32:
        /*00ac*/ 	.word	0x00000008
.L_33:


//--------------------- .nv.callgraph             --------------------------
	.section	.nv.callgraph,"",@"SHT_CUDA_CALLGRAPH"
	.align	4
	.sectionentsize	8
	.align		4
        /*0000*/ 	.word	0x00000000
	.align		4
        /*0004*/ 	.word	0xffffffff
	.align		4
        /*0008*/ 	.word	0x00000000
	.align		4
        /*000c*/ 	.word	0xfffffffe
	.align		4
        /*0010*/ 	.word	0x00000000
	.align		4
        /*0014*/ 	.word	0xfffffffd
	.align		4
        /*0018*/ 	.word	0x00000000
	.align		4
        /*001c*/ 	.word	0xfffffffc


//--------------------- .nv.constant4             --------------------------
	.section	.nv.constant4,"a",@progbits
	.align	8
	.align		8
.nv.constant4:
        /*0000*/ 	.dword	_$_str
	.align		8
        /*0008*/ 	.dword	_$_str_$_2


//--------------------- .text.triton_poi_fused__native_batch_norm_legit_no_training_hardtanh_8 --------------------------
	.section	.text.triton_poi_fused__native_batch_norm_legit_no_training_hardtanh_8,"ax",@progbits
	.align	128
        .global         triton_poi_fused__native_batch_norm_legit_no_training_hardtanh_8
        .type           triton_poi_fused__native_batch_norm_legit_no_training_hardtanh_8,@function
        .size           triton_poi_fused__native_batch_norm_legit_no_training_hardtanh_8,(.L_x_1 - triton_poi_fused__native_batch_norm_legit_no_training_hardtanh_8)
        .other          triton_poi_fused__native_batch_norm_legit_no_training_hardtanh_8,@"STO_CUDA_ENTRY STV_DEFAULT"
triton_poi_fused__native_batch_norm_legit_no_training_hardtanh_8:
.text.triton_poi_fused__native_batch_norm_legit_no_training_hardtanh_8:
[----:B------:R-:W-:Y:S01]  /*0000*/  LDC R1, c[0x0][0x28] ;  /* 0x00000a00ff017b82 */ /* 0x000fe20000000800 */
[----:B------:R-:W1:Y:S07]  /*0010*/  S2R R0, SR_TID.X ;  /* 0x0000000000007919 */ /* 0x000e6e0000002100 */
[----:B------:R-:W2:Y:S01]  /*0020*/  LDC.64 R2, c[0x0][0x220] ;  /* 0x00008800ff027b82 */ /* 0x000ea20000000a00 */
[----:B------:R-:W-:Y:S01]  /*0030*/  ULDC.64 UR4, c[0x0][0x208] ;  /* 0x0000820000047ab9 */ /* 0x000fe20000000a00 */
[----:B------:R-:W3:Y:S06]  /*0040*/  S2R R7, SR_CTAID.X ;  /* 0x0000000000077919 */ /* 0x000eec0000002500 */
[----:B------:R-:W4:Y:S08]  /*0050*/  LDC.64 R8, c[0x0][0x228] ;  /* 0x00008a00ff087b82 */ /* 0x000f300000000a00 */
[----:B------:R-:W5:Y:S01]  /*0060*/  LDC.64 R10, c[0x0][0x230] ;  /* 0x00008c00ff0a7b82 */ /* 0x000f620000000a00 */
[----:B-1----:R-:W-:-:S02]  /*0070*/  SHF.L.U32 R0, R0, 0x1, RZ ;  /* 0x0000000100007819 */ /* 0x002fc400000006ff */
[----:B---3--:R-:W-:Y:S02]  /*0080*/  SHF.R.S32.HI R5, RZ, 0x17, R7 ;  /* 0x00000017ff057819 */ /* 0x008fe40000011407 */
[----:B------:R-:W-:Y:S02]  /*0090*/  LOP3.LUT R0, R0, 0xfe, RZ, 0xc0, !PT ;  /* 0x000000fe00007812 */ /* 0x000fe400078ec0ff */
[----:B------:R-:W-:Y:S02]  /*00a0*/  SGXT R5, R5, 0x1 ;  /* 0x000000010505781a */ /* 0x000fe40000000200 */
[----:B------:R-:W-:Y:S02]  /*00b0*/  LEA R0, R7, R0, 0x8 ;  /* 0x0000000007007211 */ /* 0x000fe400078e40ff */
[----:B------:R-:W1:Y:S02]  /*00c0*/  LDC.64 R6, c[0x0][0x218] ;  /* 0x00008600ff067b82 */ /* 0x000e640000000a00 */
[----:B------:R-:W-:-:S04]  /*00d0*/  LEA.HI R5, R5, R0, RZ, 0x5 ;  /* 0x0000000005057211 */ /* 0x000fc800078f28ff */
[----:B------:R-:W-:-:S04]  /*00e0*/  LOP3.LUT R5, R5, 0xffffffe0, RZ, 0xc0, !PT ;  /* 0xffffffe005057812 */ /* 0x000fc800078ec0ff */
[----:B------:R-:W-:Y:S02]  /*00f0*/  IADD3 R13, R0, -R5, RZ ;  /* 0x80000005000d7210 */ /* 0x000fe40007ffe0ff */
[----:B------:R-:W3:Y:S03]  /*0100*/  LDC.64 R4, c[0x0][0x210] ;  /* 0x00008400ff047b82 */ /* 0x000ee60000000a00 */
[----:B--2---:R-:W-:-:S06]  /*0110*/  IMAD.WIDE R2, R13, 0x4, R2 ;  /* 0x000000040d027825 */ /* 0x004fcc00078e0202 */
[----:B------:R-:W2:Y:S01]  /*0120*/  LDG.E.EL.64 R2, desc[UR4][R2.64] ;  /* 0x0000000402027981 */ /* 0x000ea2000c2e1b00 */
[----:B-1----:R-:W-:-:S04]  /*0130*/  IMAD.WIDE R6, R13, 0x4, R6 ;  /* 0x000000040d067825 */ /* 0x002fc800078e0206 */
[C---:B----4-:R-:W-:Y:S02]  /*0140*/  IMAD.WIDE R8, R13.reuse, 0x4, R8 ;  /* 0x000000040d087825 */ /* 0x050fe400078e0208 */
[----:B------:R-:W4:Y:S02]  /*0150*/  LDG.E.EL.64 R6, desc[UR4][R6.64] ;  /* 0x0000000406067981 */ /* 0x000f24000c2e1b00 */
[----:B-----5:R-:W-:Y:S02]  /*0160*/  IMAD.WIDE R10, R13, 0x4, R10 ;  /* 0x000000040d0a7825 */ /* 0x020fe400078e020a */
[----:B------:R-:W5:Y:S02]  /*0170*/  LDG.E.EL.64 R8, desc[UR4][R8.64] ;  /* 0x0000000408087981 */ /* 0x000f64000c2e1b00 */
[----:B---3--:R-:W-:Y:S02]  /*0180*/  IMAD.WIDE R4, R0, 0x4, R4 ;  /* 0x0000000400047825 */ /* 0x008fe400078e0204 */
[----:B------:R-:W5:Y:S04]  /*0190*/  LDG.E.EL.64 R10, desc[UR4][R10.64] ;  /* 0x000000040a0a7981 */ /* 0x000f68000c2e1b00 */
[----:B------:R-:W4:Y:S01]  /*01a0*/  LDG.E.64 R4, desc[UR4][R4.64] ;  /* 0x0000000404047981 */ /* 0x000f22000c1e1b00 */
[----:B--2---:R-:W-:Y:S01]  /*01b0*/  FADD R2, R2, 9.9999997473787516356e-06 ;  /* 0x3727c5ac02027421 */ /* 0x004fe20000000000 */
[----:B------:R-:W-:-:S03]  /*01c0*/  FADD R3, R3, 9.9999997473787516356e-06 ;  /* 0x3727c5ac03037421 */ /* 0x000fc60000000000 */
[----:B------:R-:W1:Y:S08]  /*01d0*/  MUFU.SQRT R12, R2 ;  /* 0x00000002000c7308 */ /* 0x000e700000002000 */
[----:B------:R-:W2:Y:S01]  /*01e0*/  MUFU.SQRT R13, R3 ;  /* 0x00000003000d7308 */ /* 0x000ea20000002000 */
[C---:B-1----:R-:W-:Y:S02]  /*01f0*/  FSETP.GT.AND P0, PT, R12.reuse, 8.50705917302346158658e+37, PT ;  /* 0x7e8000000c00780b */ /* 0x042fe40003f04000 */
[----:B------:R-:W-:-:S02]  /*0200*/  FSETP.GEU.AND P2, PT, R12, 1.175494350822287508e-38, PT ;  /* 0x008000000c00780b */ /* 0x000fc40003f4e000 */
[C---:B--2---:R-:W-:Y:S02]  /*0210*/  FSETP.GT.AND P1, PT, R13.reuse, 8.50705917302346158658e+37, PT ;  /* 0x7e8000000d00780b */ /* 0x044fe40003f24000 */
[----:B------:R-:W-:-:S07]  /*0220*/  FSETP.GEU.AND P3, PT, R13, 1.175494350822287508e-38, PT ;  /* 0x008000000d00780b */ /* 0x000fce0003f6e000 */
[----:B------:R-:W-:Y:S01]  /*0230*/  @P0 FMUL R12, R12, 0.25 ;  /* 0x3e8000000c0c0820 */ /* 0x000fe20000400000 */
[----:B------:R-:W-:-:S03]  /*0240*/  HFMA2.MMA R2, -RZ, RZ, 1.625, 0 ;  /* 0x3e800000ff027435 */ /* 0x000fc600000001ff */
[----:B------:R-:W-:Y:S01]  /*0250*/  @!P2 FMUL R12, R12, 16777216 ;  /* 0x4b8000000c0ca820 */ /* 0x000fe20000400000 */
[----:B------:R-:W-:-:S04]  /*0260*/  @P1 FMUL R13, R13, 0.25 ;  /* 0x3e8000000d0d1820 */ /* 0x000fc80000400000 */
[----:B------:R-:W-:Y:S01]  /*0270*/  @!P3 FMUL R13, R13, 16777216 ;  /* 0x4b8000000d0db820 */ /* 0x000fe20000400000 */
[----:B------:R-:W1:Y:S01]  /*0280*/  MUFU.RCP R12, R12 ;  /* 0x0000000c000c7308 */ /* 0x000e620000001000 */
[----:B------:R-:W-:-:S07]  /*0290*/  FSEL R3, R2, 1, P0 ;  /* 0x3f80000002037808 */ /* 0x000fce0000000000 */
[----:B------:R-:W2:Y:S01]  /*02a0*/  MUFU.RCP R13, R13 ;  /* 0x0000000d000d7308 */ /* 0x000ea20000001000 */
[----:B------:R-:W-:Y:S01]  /*02b0*/  FSEL R2, R2, 1, P1 ;  /* 0x3f80000002027808 */ /* 0x000fe20000800000 */
[----:B------:R-:W-:Y:S01]  /*02c0*/  @!P2 FMUL R3, R3, 16777216 ;  /* 0x4b8000000303a820 */ /* 0x000fe20000400000 */
[----:B----4-:R-:W-:-:S03]  /*02d0*/  FADD R4, R4, -R6 ;  /* 0x8000000604047221 */ /* 0x010fc60000000000 */
[----:B------:R-:W-:Y:S01]  /*02e0*/  @!P3 FMUL R2, R2, 16777216 ;  /* 0x4b8000000202b820 */ /* 0x000fe20000400000 */
[----:B-1----:R-:W-:Y:S01]  /*02f0*/  FMUL R3, R12, R3 ;  /* 0x000000030c037220 */ /* 0x002fe20000400000 */
[----:B------:R-:W-:-:S03]  /*0300*/  FADD R5, R5, -R7 ;  /* 0x8000000705057221 */ /* 0x000fc60000000000 */
[----:B------:R-:W-:Y:S01]  /*0310*/  FMUL R7, R4, R3 ;  /* 0x0000000304077220 */ /* 0x000fe20000400000 */
[----:B--2---:R-:W-:-:S03]  /*0320*/  FMUL R2, R13, R2 ;  /* 0x000000020d027220 */ /* 0x004fc60000400000 */
[----:B-----5:R-:W-:Y:S01]  /*0330*/  FFMA R7, R8, R7, R10 ;  /* 0x0000000708077223 */ /* 0x020fe2000000000a */
[----:B------:R-:W-:Y:S02]  /*0340*/  FMUL R4, R5, R2 ;  /* 0x0000000205047220 */ /* 0x000fe40000400000 */
[----:B------:R-:W1:Y:S02]  /*0350*/  LDC.64 R2, c[0x0][0x238] ;  /* 0x00008e00ff027b82 */ /* 0x000e640000000a00 */
[----:B------:R-:W-:Y:S01]  /*0360*/  FFMA R4, R9, R4, R11 ;  /* 0x0000000409047223 */ /* 0x000fe2000000000b */
[----:B------:R-:W-:-:S04]  /*0370*/  FSETP.GTU.AND P0, PT, R7, RZ, PT ;  /* 0x000000ff0700720b */ /* 0x000fc80003f0c000 */
[C---:B------:R-:W-:Y:S02]  /*0380*/  FSETP.GTU.AND P1, PT, R4.reuse, RZ, PT ;  /* 0x000000ff0400720b */ /* 0x040fe40003f2c000 */
[----:B------:R-:W-:Y:S02]  /*0390*/  FSEL R6, R7, RZ, P0 ;  /* 0x000000ff07067208 */ /* 0x000fe40000000000 */
[----:B------:R-:W-:Y:S02]  /*03a0*/  FSEL R7, R4, RZ, P1 ;  /* 0x000000ff04077208 */ /* 0x000fe40000800000 */
[C---:B------:R-:W-:Y:S02]  /*03b0*/  FSETP.GEU.AND P2, PT, R6.reuse, 6, PT ;  /* 0x40c000000600780b */ /* 0x040fe40003f4e000 */
[----:B------:R-:W-:Y:S02]  /*03c0*/  FSETP.GEU.AND P3, PT, R7, 6, PT ;  /* 0x40c000000700780b */ /* 0x000fe40003f6e000 */
[----:B------:R-:W-:-:S02]  /*03d0*/  FSETP.NAN.AND P0, PT, R6, R6, PT ;  /* 0x000000060600720b */ /* 0x000fc40003f08000 */
[----:B------:R-:W-:Y:S01]  /*03e0*/  FSETP.NAN.AND P1, PT, R7, R7, PT ;  /* 0x000000070700720b */ /* 0x000fe20003f28000 */
[----:B-1----:R-:W-:-:S06]  /*03f0*/  IMAD.WIDE R2, R0, 0x4, R2 ;  /* 0x0000000400027825 */ /* 0x002fcc00078e0202 */
[----:B------:R-:W-:Y:S02]  /*0400*/  @P2 SEL R6, R6, 0x40c00000, P0 ;  /* 0x40c0000006062807 */ /* 0x000fe40000000000 */
[----:B------:R-:W-:-:S05]  /*0410*/  @P3 SEL R7, R7, 0x40c00000, P1 ;  /* 0x40c0000007073807 */ /* 0x000fca0000800000 */
[----:B------:R-:W-:Y:S01]  /*0420*/  STG.E.64 desc[UR4][R2.64], R6 ;  /* 0x0000000602007986 */ /* 0x000fe2000c101b04 */
[----:B------:R-:W-:Y:S05]  /*0430*/  EXIT ;  /* 0x000000000000794d */ /* 0x000fea0003800000 */
.L_x_0:
[----:B------:R-:W-:-:S00]  /*0440*/  BRA `(.L_x_0) ;  /* 0xfffffffc00fc7947 */ /* 0x000fc0000383ffff */
[----:B------:R-:W-:-:S00]  /*0450*/  NOP ;  /* 0x0000000000007918 */ /* 0x000fc00000000000 */
        /* <DEDUP_REMOVED lines=10> */
.L_x_1:


//--------------------- .nv.global.init           --------------------------
	.section	.nv.global.init,"aw",@progbits
.nv.global.init:
	.type		_$_str,@object
	.size		_$_str,(_$_str_$_2 - _$_str)
_$_str:
        /*0000*/ 	.byte	0x5f, 0x5f, 0x43, 0x55, 0x44, 0x41, 0x5f, 0x46, 0x54, 0x5a, 0x00
	.type		_$_str_$_2,@object
	.size		_$_str_$_2,(.L_1 - _$_str_$_2)
_$_str_$_2:
        /*000b*/ 	.byte	0x5f, 0x5f, 0x43, 0x55, 0x44, 0x41, 0x5f, 0x50, 0x52, 0x45, 0x43, 0x5f, 0x53, 0x51, 0x52, 0x54
        /*001b*/ 	.byte	0x00
.L_1:


//--------------------- .nv.constant0.triton_poi_fused__native_batch_norm_legit_no_training_hardtanh_8 --------------------------
	.section	.nv.constant0.triton_poi_fused__native_batch_norm_legit_no_training_hardtanh_8,"a",@progbits
	.sectionflags	@""
	.align	4
.nv.constant0.triton_poi_fused__native_batch_norm_legit_no_training_hardtanh_8:
	.zero		580
